//
// Generated by NVIDIA NVVM Compiler
//
// Compiler Build ID: CL-36424714
// Cuda compilation tools, release 13.0, V13.0.88
// Based on NVVM 20.0.0
//

.version 9.0
.target sm_100
.address_size 64

	// .globl	_Z13warmup_kernelPfS_i

.visible .entry _Z13warmup_kernelPfS_i(
	.param .u64 .ptr .align 1 _Z13warmup_kernelPfS_i_param_0,
	.param .u64 .ptr .align 1 _Z13warmup_kernelPfS_i_param_1,
	.param .u32 _Z13warmup_kernelPfS_i_param_2
)
{
	.reg .pred 	%p<2>;
	.reg .b32 	%r<6>;
	.reg .b32 	%f<2>;
	.reg .b64 	%rd<8>;

	ld.param.u64 	%rd1, [_Z13warmup_kernelPfS_i_param_0];
	ld.param.u64 	%rd2, [_Z13warmup_kernelPfS_i_param_1];
	ld.param.u32 	%r2, [_Z13warmup_kernelPfS_i_param_2];
	mov.u32 	%r3, %ctaid.x;
	mov.u32 	%r4, %ntid.x;
	mov.u32 	%r5, %tid.x;
	mad.lo.s32 	%r1, %r3, %r4, %r5;
	setp.ge.s32 	%p1, %r1, %r2;
	@%p1 bra 	$L__BB0_2;
	cvta.to.global.u64 	%rd3, %rd1;
	cvta.to.global.u64 	%rd4, %rd2;
	mul.wide.s32 	%rd5, %r1, 4;
	add.s64 	%rd6, %rd3, %rd5;
	ld.global.f32 	%f1, [%rd6];
	add.s64 	%rd7, %rd4, %rd5;
	st.global.f32 	[%rd7], %f1;
$L__BB0_2:
	ret;

}
	// .globl	_Z14stride1_kernelPfS_i
.visible .entry _Z14stride1_kernelPfS_i(
	.param .u64 .ptr .align 1 _Z14stride1_kernelPfS_i_param_0,
	.param .u64 .ptr .align 1 _Z14stride1_kernelPfS_i_param_1,
	.param .u32 _Z14stride1_kernelPfS_i_param_2
)
{
	.reg .pred 	%p<2>;
	.reg .b32 	%r<6>;
	.reg .b32 	%f<3>;
	.reg .b64 	%rd<8>;

	ld.param.u64 	%rd1, [_Z14stride1_kernelPfS_i_param_0];
	ld.param.u64 	%rd2, [_Z14stride1_kernelPfS_i_param_1];
	ld.param.u32 	%r2, [_Z14stride1_kernelPfS_i_param_2];
	mov.u32 	%r3, %ctaid.x;
	mov.u32 	%r4, %ntid.x;
	mov.u32 	%r5, %tid.x;
	mad.lo.s32 	%r1, %r3, %r4, %r5;
	setp.ge.s32 	%p1, %r1, %r2;
	@%p1 bra 	$L__BB1_2;
	cvta.to.global.u64 	%rd3, %rd1;
	cvta.to.global.u64 	%rd4, %rd2;
	mul.wide.s32 	%rd5, %r1, 4;
	add.s64 	%rd6, %rd3, %rd5;
	ld.global.f32 	%f1, [%rd6];
	add.f32 	%f2, %f1, %f1;
	add.s64 	%rd7, %rd4, %rd5;
	st.global.f32 	[%rd7], %f2;
$L__BB1_2:
	ret;

}
	// .globl	_Z15stride32_kernelPfS_i
.visible .entry _Z15stride32_kernelPfS_i(
	.param .u64 .ptr .align 1 _Z15stride32_kernelPfS_i_param_0,
	.param .u64 .ptr .align 1 _Z15stride32_kernelPfS_i_param_1,
	.param .u32 _Z15stride32_kernelPfS_i_param_2
)
{
	.reg .pred 	%p<2>;
	.reg .b32 	%r<7>;
	.reg .b32 	%f<3>;
	.reg .b64 	%rd<8>;

	ld.param.u64 	%rd1, [_Z15stride32_kernelPfS_i_param_0];
	ld.param.u64 	%rd2, [_Z15stride32_kernelPfS_i_param_1];
	ld.param.u32 	%r2, [_Z15stride32_kernelPfS_i_param_2];
	mov.u32 	%r3, %ctaid.x;
	mov.u32 	%r4, %ntid.x;
	mov.u32 	%r5, %tid.x;
	mad.lo.s32 	%r1, %r3, %r4, %r5;
	setp.ge.s32 	%p1, %r1, %r2;
	@%p1 bra 	$L__BB2_2;
	cvta.to.global.u64 	%rd3, %rd1;
	cvta.to.global.u64 	%rd4, %rd2;
	shl.b32 	%r6, %r1, 5;
	mul.wide.s32 	%rd5, %r6, 4;
	add.s64 	%rd6, %rd3, %rd5;
	ld.global.f32 	%f1, [%rd6];
	add.f32 	%f2, %f1, %f1;
	add.s64 	%rd7, %rd4, %rd5;
	st.global.f32 	[%rd7], %f2;
$L__BB2_2:
	ret;

}


// ===== COMPILED SASS (sm_100) =====

	.target	sm_100

	.elftype	@"ET_EXEC"


//--------------------- .note.nv.tkinfo           --------------------------
	.section	.note.nv.tkinfo,"",@"SHT_NOTE"
	.sectionflags	@"SHF_NOTE_NV_TKINFO"
	.tkinfo
        /*0018*/ 	.word	0x00000002
        /*0030*/ 	.string	""
        /*0030*/ 	.string	"ptxas"
        /*0030*/ 	.string	"Cuda compilation tools, release 13.0, V13.0.88"
        /*0030*/ 	.string	"Build cuda_13.0.r13.0/compiler.36424714_0"
        /*0030*/ 	.string	"-arch sm_100 -m 64 "



//--------------------- .note.nv.cuinfo           --------------------------
	.section	.note.nv.cuinfo,"",@"SHT_NOTE"
	.sectionflags	@"SHF_NOTE_NV_CUINFO"
        /*0018*/ 	.short	0x0002
        /*001a*/ 	.short	0x0064
        /*001c*/ 	.short	0x0082
	.zero		2


//--------------------- .nv.info                  --------------------------
	.section	.nv.info,"",@"SHT_CUDA_INFO"
	.align	4


	//----- nvinfo : EIATTR_REGCOUNT
	.align		4
        /*0000*/ 	.byte	0x04, 0x2f
        /*0002*/ 	.short	(.L_1 - .L_0)
	.align		4
.L_0:
        /*0004*/ 	.word	index@(_Z13warmup_kernelPfS_i)
        /*0008*/ 	.word	0x0000000a


	//----- nvinfo : EIATTR_FRAME_SIZE
	.align		4
.L_1:
        /*000c*/ 	.byte	0x04, 0x11
        /*000e*/ 	.short	(.L_3 - .L_2)
	.align		4
.L_2:
        /*0010*/ 	.word	index@(_Z13warmup_kernelPfS_i)
        /*0014*/ 	.word	0x00000000


	//----- nvinfo : EIATTR_REGCOUNT
	.align		4
.L_3:
        /*0018*/ 	.byte	0x04, 0x2f
        /*001a*/ 	.short	(.L_5 - .L_4)
	.align		4
.L_4:
        /*001c*/ 	.word	index@(_Z14stride1_kernelPfS_i)
        /*0020*/ 	.word	0x0000000a


	//----- nvinfo : EIATTR_FRAME_SIZE
	.align		4
.L_5:
        /*0024*/ 	.byte	0x04, 0x11
        /*0026*/ 	.short	(.L_7 - .L_6)
	.align		4
.L_6:
        /*0028*/ 	.word	index@(_Z14stride1_kernelPfS_i)
        /*002c*/ 	.word	0x00000000


	//----- nvinfo : EIATTR_REGCOUNT
	.align		4
.L_7:
        /*0030*/ 	.byte	0x04, 0x2f
        /*0032*/ 	.short	(.L_9 - .L_8)
	.align		4
.L_8:
        /*0034*/ 	.word	index@(_Z15stride32_kernelPfS_i)
        /*0038*/ 	.word	0x0000000a


	//----- nvinfo : EIATTR_FRAME_SIZE
	.align		4
.L_9:
        /*003c*/ 	.byte	0x04, 0x11
        /*003e*/ 	.short	(.L_11 - .L_10)
	.align		4
.L_10:
        /*0040*/ 	.word	index@(_Z15stride32_kernelPfS_i)
        /*0044*/ 	.word	0x00000000


	//----- nvinfo : EIATTR_MIN_STACK_SIZE
	.align		4
.L_11:
        /*0048*/ 	.byte	0x04, 0x12
        /*004a*/ 	.short	(.L_13 - .L_12)
	.align		4
.L_12:
        /*004c*/ 	.word	index@(_Z15stride32_kernelPfS_i)
        /*0050*/ 	.word	0x00000000


	//----- nvinfo : EIATTR_MIN_STACK_SIZE
	.align		4
.L_13:
        /*0054*/ 	.byte	0x04, 0x12
        /*0056*/ 	.short	(.L_15 - .L_14)
	.align		4
.L_14:
        /*0058*/ 	.word	index@(_Z14stride1_kernelPfS_i)
        /*005c*/ 	.word	0x00000000


	//----- nvinfo : EIATTR_MIN_STACK_SIZE
	.align		4
.L_15:
        /*0060*/ 	.byte	0x04, 0x12
        /*0062*/ 	.short	(.L_17 - .L_16)
	.align		4
.L_16:
        /*0064*/ 	.word	index@(_Z13warmup_kernelPfS_i)
        /*0068*/ 	.word	0x00000000
.L_17:


//--------------------- .nv.compat                --------------------------
	.section	.nv.compat,"",@"SHT_CUDA_COMPAT_INFO"
	.align	4
        /*0000*/ 	.byte	0x02, 0x09, 0x00, 0x00, 0x02, 0x02, 0x01, 0x00, 0x02, 0x05, 0x05, 0x00, 0x03, 0x07, 0x01, 0x01
        /*0010*/ 	.byte	0x02, 0x03, 0x00, 0x00, 0x02, 0x06, 0x01, 0x00, 0x04, 0x0b, 0x08, 0x00, 0x09, 0x00, 0x00, 0x00
        /*0020*/ 	.byte	0x00, 0x00, 0x00, 0x00


//--------------------- .nv.info._Z15stride32_kernelPfS_i --------------------------
	.section	.nv.info._Z15stride32_kernelPfS_i,"",@"SHT_CUDA_INFO"
	.sectionflags	@""
	.align	4


	//----- nvinfo : EIATTR_CUDA_API_VERSION
	.align		4
        /*0000*/ 	.byte	0x04, 0x37
        /*0002*/ 	.short	(.L_19 - .L_18)
.L_18:
        /*0004*/ 	.word	0x00000082


	//----- nvinfo : EIATTR_KPARAM_INFO
	.align		4
.L_19:
        /*0008*/ 	.byte	0x04, 0x17
        /*000a*/ 	.short	(.L_21 - .L_20)
.L_20:
        /*000c*/ 	.word	0x00000000
        /*0010*/ 	.short	0x0002
        /*0012*/ 	.short	0x0010
        /*0014*/ 	.byte	0x00, 0xf0, 0x11, 0x00


	//----- nvinfo : EIATTR_KPARAM_INFO
	.align		4
.L_21:
        /*0018*/ 	.byte	0x04, 0x17
        /*001a*/ 	.short	(.L_23 - .L_22)
.L_22:
        /*001c*/ 	.word	0x00000000
        /*0020*/ 	.short	0x0001
        /*0022*/ 	.short	0x0008
        /*0024*/ 	.byte	0x00, 0xf5, 0x21, 0x00


	//----- nvinfo : EIATTR_KPARAM_INFO
	.align		4
.L_23:
        /*0028*/ 	.byte	0x04, 0x17
        /*002a*/ 	.short	(.L_25 - .L_24)
.L_24:
        /*002c*/ 	.word	0x00000000
        /*0030*/ 	.short	0x0000
        /*0032*/ 	.short	0x0000
        /*0034*/ 	.byte	0x00, 0xf5, 0x21, 0x00


	//----- nvinfo : EIATTR_SPARSE_MMA_MASK
	.align		4
.L_25:
        /*0038*/ 	.byte	0x03, 0x50
        /*003a*/ 	.short	0x0000


	//----- nvinfo : EIATTR_MAXREG_COUNT
	.align		4
        /*003c*/ 	.byte	0x03, 0x1b
        /*003e*/ 	.short	0x00ff


	//----- nvinfo : EIATTR_MERCURY_ISA_VERSION
	.align		4
        /*0040*/ 	.byte	0x03, 0x5f
        /*0042*/ 	.short	0x0101


	//----- nvinfo : EIATTR_VRC_CTA_INIT_COUNT
	.align		4
        /*0044*/ 	.byte	0x02, 0x4a
	.zero		1
	.zero		1


	//----- nvinfo : EIATTR_EXIT_INSTR_OFFSETS
	.align		4
        /*0048*/ 	.byte	0x04, 0x1c
        /*004a*/ 	.short	(.L_27 - .L_26)


	//   ....[0]....
.L_26:
        /*004c*/ 	.word	0x00000070


	//   ....[1]....
        /*0050*/ 	.word	0x00000110


	//----- nvinfo : EIATTR_CBANK_PARAM_SIZE
	.align		4
.L_27:
        /*0054*/ 	.byte	0x03, 0x19
        /*0056*/ 	.short	0x0014


	//----- nvinfo : EIATTR_PARAM_CBANK
	.align		4
        /*0058*/ 	.byte	0x04, 0x0a
        /*005a*/ 	.short	(.L_29 - .L_28)
	.align		4
.L_28:
        /*005c*/ 	.word	index@(.nv.constant0._Z15stride32_kernelPfS_i)
        /*0060*/ 	.short	0x0380
        /*0062*/ 	.short	0x0014


	//----- nvinfo : EIATTR_SW_WAR
	.align		4
.L_29:
        /*0064*/ 	.byte	0x04, 0x36
        /*0066*/ 	.short	(.L_31 - .L_30)
.L_30:
        /*0068*/ 	.word	0x00000008
.L_31:


//--------------------- .nv.info._Z14stride1_kernelPfS_i --------------------------
	.section	.nv.info._Z14stride1_kernelPfS_i,"",@"SHT_CUDA_INFO"
	.sectionflags	@""
	.align	4


	//----- nvinfo : EIATTR_CUDA_API_VERSION
	.align		4
        /*0000*/ 	.byte	0x04, 0x37
        /*0002*/ 	.short	(.L_33 - .L_32)
.L_32:
        /*0004*/ 	.word	0x00000082


	//----- nvinfo : EIATTR_KPARAM_INFO
	.align		4
.L_33:
        /*0008*/ 	.byte	0x04, 0x17
        /*000a*/ 	.short	(.L_35 - .L_34)
.L_34:
        /*000c*/ 	.word	0x00000000
        /*0010*/ 	.short	0x0002
        /*0012*/ 	.short	0x0010
        /*0014*/ 	.byte	0x00, 0xf0, 0x11, 0x00


	//----- nvinfo : EIATTR_KPARAM_INFO
	.align		4
.L_35:
        /*0018*/ 	.byte	0x04, 0x17
        /*001a*/ 	.short	(.L_37 - .L_36)
.L_36:
        /*001c*/ 	.word	0x00000000
        /*0020*/ 	.short	0x0001
        /*0022*/ 	.short	0x0008
        /*0024*/ 	.byte	0x00, 0xf5, 0x21, 0x00


	//----- nvinfo : EIATTR_KPARAM_INFO
	.align		4
.L_37:
        /*0028*/ 	.byte	0x04, 0x17
        /*002a*/ 	.short	(.L_39 - .L_38)
.L_38:
        /*002c*/ 	.word	0x00000000
        /*0030*/ 	.short	0x0000
        /*0032*/ 	.short	0x0000
        /*0034*/ 	.byte	0x00, 0xf5, 0x21, 0x00


	//----- nvinfo : EIATTR_SPARSE_MMA_MASK
	.align		4
.L_39:
        /*0038*/ 	.byte	0x03, 0x50
        /*003a*/ 	.short	0x0000


	//----- nvinfo : EIATTR_MAXREG_COUNT
	.align		4
        /*003c*/ 	.byte	0x03, 0x1b
        /*003e*/ 	.short	0x00ff


	//----- nvinfo : EIATTR_MERCURY_ISA_VERSION
	.align		4
        /*0040*/ 	.byte	0x03, 0x5f
        /*0042*/ 	.short	0x0101


	//----- nvinfo : EIATTR_VRC_CTA_INIT_COUNT
	.align		4
        /*0044*/ 	.byte	0x02, 0x4a
	.zero		1
	.zero		1


	//----- nvinfo : EIATTR_EXIT_INSTR_OFFSETS
	.align		4
        /*0048*/ 	.byte	0x04, 0x1c
        /*004a*/ 	.short	(.L_41 - .L_40)


	//   ....[0]....
.L_40:
        /*004c*/ 	.word	0x00000070


	//   ....[1]....
        /*0050*/ 	.word	0x00000100


	//----- nvinfo : EIATTR_CBANK_PARAM_SIZE
	.align		4
.L_41:
        /*0054*/ 	.byte	0x03, 0x19
        /*0056*/ 	.short	0x0014


	//----- nvinfo : EIATTR_PARAM_CBANK
	.align		4
        /*0058*/ 	.byte	0x04, 0x0a
        /*005a*/ 	.short	(.L_43 - .L_42)
	.align		4
.L_42:
        /*005c*/ 	.word	index@(.nv.constant0._Z14stride1_kernelPfS_i)
        /*0060*/ 	.short	0x0380
        /*0062*/ 	.short	0x0014


	//----- nvinfo : EIATTR_SW_WAR
	.align		4
.L_43:
        /*0064*/ 	.byte	0x04, 0x36
        /*0066*/ 	.short	(.L_45 - .L_44)
.L_44:
        /*0068*/ 	.word	0x00000008
.L_45:


//--------------------- .nv.info._Z13warmup_kernelPfS_i --------------------------
	.section	.nv.info._Z13warmup_kernelPfS_i,"",@"SHT_CUDA_INFO"
	.sectionflags	@""
	.align	4


	//----- nvinfo : EIATTR_CUDA_API_VERSION
	.align		4
        /*0000*/ 	.byte	0x04, 0x37
        /*0002*/ 	.short	(.L_47 - .L_46)
.L_46:
        /*0004*/ 	.word	0x00000082


	//----- nvinfo : EIATTR_KPARAM_INFO
	.align		4
.L_47:
        /*0008*/ 	.byte	0x04, 0x17
        /*000a*/ 	.short	(.L_49 - .L_48)
.L_48:
        /*000c*/ 	.word	0x00000000
        /*0010*/ 	.short	0x0002
        /*0012*/ 	.short	0x0010
        /*0014*/ 	.byte	0x00, 0xf0, 0x11, 0x00


	//----- nvinfo : EIATTR_KPARAM_INFO
	.align		4
.L_49:
        /*0018*/ 	.byte	0x04, 0x17
        /*001a*/ 	.short	(.L_51 - .L_50)
.L_50:
        /*001c*/ 	.word	0x00000000
        /*0020*/ 	.short	0x0001
        /*0022*/ 	.short	0x0008
        /*0024*/ 	.byte	0x00, 0xf5, 0x21, 0x00


	//----- nvinfo : EIATTR_KPARAM_INFO
	.align		4
.L_51:
        /*0028*/ 	.byte	0x04, 0x17
        /*002a*/ 	.short	(.L_53 - .L_52)
.L_52:
        /*002c*/ 	.word	0x00000000
        /*0030*/ 	.short	0x0000
        /*0032*/ 	.short	0x0000
        /*0034*/ 	.byte	0x00, 0xf5, 0x21, 0x00


	//----- nvinfo : EIATTR_SPARSE_MMA_MASK
	.align		4
.L_53:
        /*0038*/ 	.byte	0x03, 0x50
        /*003a*/ 	.short	0x0000


	//----- nvinfo : EIATTR_MAXREG_COUNT
	.align		4
        /*003c*/ 	.byte	0x03, 0x1b
        /*003e*/ 	.short	0x00ff


	//----- nvinfo : EIATTR_MERCURY_ISA_VERSION
	.align		4
        /*0040*/ 	.byte	0x03, 0x5f
        /*0042*/ 	.short	0x0101


	//----- nvinfo : EIATTR_VRC_CTA_INIT_COUNT
	.align		4
        /*0044*/ 	.byte	0x02, 0x4a
	.zero		1
	.zero		1


	//----- nvinfo : EIATTR_EXIT_INSTR_OFFSETS
	.align		4
        /*0048*/ 	.byte	0x04, 0x1c
        /*004a*/ 	.short	(.L_55 - .L_54)


	//   ....[0]....
.L_54:
        /*004c*/ 	.word	0x00000070


	//   ....[1]....
        /*0050*/ 	.word	0x000000f0


	//----- nvinfo : EIATTR_CBANK_PARAM_SIZE
	.align		4
.L_55:
        /*0054*/ 	.byte	0x03, 0x19
        /*0056*/ 	.short	0x0014


	//----- nvinfo : EIATTR_PARAM_CBANK
	.align		4
        /*0058*/ 	.byte	0x04, 0x0a
        /*005a*/ 	.short	(.L_57 - .L_56)
	.align		4
.L_56:
        /*005c*/ 	.word	index@(.nv.constant0._Z13warmup_kernelPfS_i)
        /*0060*/ 	.short	0x0380
        /*0062*/ 	.short	0x0014


	//----- nvinfo : EIATTR_SW_WAR
	.align		4
.L_57:
        /*0064*/ 	.byte	0x04, 0x36
        /*0066*/ 	.short	(.L_59 - .L_58)
.L_58:
        /*0068*/ 	.word	0x00000008
.L_59:


//--------------------- .nv.callgraph             --------------------------
	.section	.nv.callgraph,"",@"SHT_CUDA_CALLGRAPH"
	.align	4
	.sectionentsize	8
	.align		4
        /*0000*/ 	.word	0x00000000
	.align		4
        /*0004*/ 	.word	0xffffffff
	.align		4
        /*0008*/ 	.word	0x00000000
	.align		4
        /*000c*/ 	.word	0xfffffffe
	.align		4
        /*0010*/ 	.word	0x00000000
	.align		4
        /*0014*/ 	.word	0xfffffffd
	.align		4
        /*0018*/ 	.word	0x00000000
	.align		4
        /*001c*/ 	.word	0xfffffffc


//--------------------- .text._Z15stride32_kernelPfS_i --------------------------
	.section	.text._Z15stride32_kernelPfS_i,"ax",@progbits
	.align	128
        .global         _Z15stride32_kernelPfS_i
        .type           _Z15stride32_kernelPfS_i,@function
        .size           _Z15stride32_kernelPfS_i,(.L_x_3 - _Z15stride32_kernelPfS_i)
        .other          _Z15stride32_kernelPfS_i,@"STO_CUDA_ENTRY STV_DEFAULT"
_Z15stride32_kernelPfS_i:
.text._Z15stride32_kernelPfS_i:
[----:B------:R-:W-:Y:S01]  /*0000*/  LDC R1, c[0x0][0x37c] ;  /* 0x0000df00ff017b82 */ /* 0x000fe20000000800 */
[----:B------:R-:W0:Y:S07]  /*0010*/  S2R R3, SR_TID.X ;  /* 0x0000000000037919 */ /* 0x000e2e0000002100 */
[----:B------:R-:W0:Y:S01]  /*0020*/  S2UR UR4, SR_CTAID.X ;  /* 0x00000000000479c3 */ /* 0x000e220000002500 */
[----:B------:R-:W1:Y:S07]  /*0030*/  LDCU UR5, c[0x0][0x390] ;  /* 0x00007200ff0577ac */ /* 0x000e6e0008000800 */
[----:B------:R-:W0:Y:S02]  /*0040*/  LDC R0, c[0x0][0x360] ;  /* 0x0000d800ff007b82 */ /* 0x000e240000000800 */
[----:B0-----:R-:W-:-:S05]  /*0050*/  IMAD R0, R0, UR4, R3 ;  /* 0x0000000400007c24 */ /* 0x001fca000f8e0203 */
[----:B-1----:R-:W-:-:S13]  /*0060*/  ISETP.GE.AND P0, PT, R0, UR5, PT ;  /* 0x0000000500007c0c */ /* 0x002fda000bf06270 */
[----:B------:R-:W-:Y:S05]  /*0070*/  @P0 EXIT ;  /* 0x000000000000094d */ /* 0x000fea0003800000 */
[----:B------:R-:W0:Y:S01]  /*0080*/  LDC.64 R2, c[0x0][0x380] ;  /* 0x0000e000ff027b82 */ /* 0x000e220000000a00 */
[----:B------:R-:W1:Y:S01]  /*0090*/  LDCU.64 UR4, c[0x0][0x358] ;  /* 0x00006b00ff0477ac */ /* 0x000e620008000a00 */
[----:B------:R-:W-:-:S06]  /*00a0*/  SHF.L.U32 R7, R0, 0x5, RZ ;  /* 0x0000000500077819 */ /* 0x000fcc00000006ff */
[----:B------:R-:W2:Y:S01]  /*00b0*/  LDC.64 R4, c[0x0][0x388] ;  /* 0x0000e200ff047b82 */ /* 0x000ea20000000a00 */
[----:B0-----:R-:W-:-:S06]  /*00c0*/  IMAD.WIDE R2, R7, 0x4, R2 ;  /* 0x0000000407027825 */ /* 0x001fcc00078e0202 */
[----:B-1----:R-:W3:Y:S01]  /*00d0*/  LDG.E R2, desc[UR4][R2.64] ;  /* 0x0000000402027981 */ /* 0x002ee2000c1e1900 */
[----:B--2---:R-:W-:-:S04]  /*00e0*/  IMAD.WIDE R4, R7, 0x4, R4 ;  /* 0x0000000407047825 */ /* 0x004fc800078e0204 */
[----:B---3--:R-:W-:-:S05]  /*00f0*/  FADD R7, R2, R2 ;  /* 0x0000000202077221 */ /* 0x008fca0000000000 */
[----:B------:R-:W-:Y:S01]  /*0100*/  STG.E desc[UR4][R4.64], R7 ;  /* 0x0000000704007986 */ /* 0x000fe2000c101904 */
[----:B------:R-:W-:Y:S05]  /*0110*/  EXIT ;  /* 0x000000000000794d */ /* 0x000fea0003800000 */
.L_x_0:
[----:B------:R-:W-:-:S00]  /*0120*/  BRA `(.L_x_0) ;  /* 0xfffffffc00fc7947 */ /* 0x000fc0000383ffff */
[----:B------:R-:W-:-:S00]  /*0130*/  NOP ;  /* 0x0000000000007918 */ /* 0x000fc00000000000 */
        /* <DEDUP_REMOVED lines=12> */
.L_x_3:


//--------------------- .text._Z14stride1_kernelPfS_i --------------------------
	.section	.text._Z14stride1_kernelPfS_i,"ax",@progbits
	.align	128
        .global         _Z14stride1_kernelPfS_i
        .type           _Z14stride1_kernelPfS_i,@function
        .size           _Z14stride1_kernelPfS_i,(.L_x_4 - _Z14stride1_kernelPfS_i)
        .other          _Z14stride1_kernelPfS_i,@"STO_CUDA_ENTRY STV_DEFAULT"
_Z14stride1_kernelPfS_i:
.text._Z14stride1_kernelPfS_i:
        /* <DEDUP_REMOVED lines=9> */
[----:B------:R-:W1:Y:S07]  /*0090*/  LDCU.64 UR4, c[0x0][0x358] ;  /* 0x00006b00ff0477ac */ /* 0x000e6e0008000a00 */
[----:B------:R-:W2:Y:S01]  /*00a0*/  LDC.64 R4, c[0x0][0x388] ;  /* 0x0000e200ff047b82 */ /* 0x000ea20000000a00 */
[----:B0-----:R-:W-:-:S06]  /*00b0*/  IMAD.WIDE R2, R7, 0x4, R2 ;  /* 0x0000000407027825 */ /* 0x001fcc00078e0202 */
[----:B-1----:R-:W3:Y:S01]  /*00c0*/  LDG.E R2, desc[UR4][R2.64] ;  /* 0x0000000402027981 */ /* 0x002ee2000c1e1900 */
[----:B--2---:R-:W-:-:S04]  /*00d0*/  IMAD.WIDE R4, R7, 0x4, R4 ;  /* 0x0000000407047825 */ /* 0x004fc800078e0204 */
[----:B---3--:R-:W-:-:S05]  /*00e0*/  FADD R7, R2, R2 ;  /* 0x0000000202077221 */ /* 0x008fca0000000000 */
[----:B------:R-:W-:Y:S01]  /*00f0*/  STG.E desc[UR4][R4.64], R7 ;  /* 0x0000000704007986 */ /* 0x000fe2000c101904 */
[----:B------:R-:W-:Y:S05]  /*0100*/  EXIT ;  /* 0x000000000000794d */ /* 0x000fea0003800000 */
.L_x_1:
        /* <DEDUP_REMOVED lines=15> */
.L_x_4:


//--------------------- .text._Z13warmup_kernelPfS_i --------------------------
	.section	.text._Z13warmup_kernelPfS_i,"ax",@progbits
	.align	128
        .global         _Z13warmup_kernelPfS_i
        .type           _Z13warmup_kernelPfS_i,@function
        .size           _Z13warmup_kernelPfS_i,(.L_x_5 - _Z13warmup_kernelPfS_i)
        .other          _Z13warmup_kernelPfS_i,@"STO_CUDA_ENTRY STV_DEFAULT"
_Z13warmup_kernelPfS_i:
.text._Z13warmup_kernelPfS_i:
        /* <DEDUP_REMOVED lines=13> */
[----:B--2---:R-:W-:-:S05]  /*00d0*/  IMAD.WIDE R4, R7, 0x4, R4 ;  /* 0x0000000407047825 */ /* 0x004fca00078e0204 */
[----:B---3--:R-:W-:Y:S01]  /*00e0*/  STG.E desc[UR4][R4.64], R3 ;  /* 0x0000000304007986 */ /* 0x008fe2000c101904 */
[----:B------:R-:W-:Y:S05]  /*00f0*/  EXIT ;  /* 0x000000000000794d */ /* 0x000fea0003800000 */
.L_x_2:
        /* <DEDUP_REMOVED lines=16> */
.L_x_5:


//--------------------- .nv.shared.reserved.0     --------------------------
	.section	.nv.shared.reserved.0,"aw",@nobits
	.weak		__nv_reservedSMEM_offset_0_alias
	.size		__nv_reservedSMEM_offset_0_alias, 0, 64
	.other		__nv_reservedSMEM_offset_0_alias,@"STO_CUDA_RESERVED_SHARED STV_DEFAULT"
__nv_reservedSMEM_offset_0_alias:
	.zero		0
	.zero		64


//--------------------- .nv.constant0._Z15stride32_kernelPfS_i --------------------------
	.section	.nv.constant0._Z15stride32_kernelPfS_i,"a",@progbits
	.sectionflags	@""
	.align	4
.nv.constant0._Z15stride32_kernelPfS_i:
	.zero		916


//--------------------- .nv.constant0._Z14stride1_kernelPfS_i --------------------------
	.section	.nv.constant0._Z14stride1_kernelPfS_i,"a",@progbits
	.sectionflags	@""
	.align	4
.nv.constant0._Z14stride1_kernelPfS_i:
	.zero		916


//--------------------- .nv.constant0._Z13warmup_kernelPfS_i --------------------------
	.section	.nv.constant0._Z13warmup_kernelPfS_i,"a",@progbits
	.sectionflags	@""
	.align	4
.nv.constant0._Z13warmup_kernelPfS_i:
	.zero		916


//--------------------- SYMBOLS --------------------------

	.type		.nv.reservedSmem.offset0,@object
	.size		.nv.reservedSmem.offset0,0x4
